//
// Generated by NVIDIA NVVM Compiler
//
// Compiler Build ID: CL-36424714
// Cuda compilation tools, release 13.0, V13.0.88
// Based on NVVM 20.0.0
//

.version 9.0
.target sm_100
.address_size 64

	// .globl	_Z27update_accel_elastic_kernelPfPKfifS1_S1_S1_

.visible .entry _Z27update_accel_elastic_kernelPfPKfifS1_S1_S1_(
	.param .u64 .ptr .align 1 _Z27update_accel_elastic_kernelPfPKfifS1_S1_S1__param_0,
	.param .u64 .ptr .align 1 _Z27update_accel_elastic_kernelPfPKfifS1_S1_S1__param_1,
	.param .u32 _Z27update_accel_elastic_kernelPfPKfifS1_S1_S1__param_2,
	.param .f32 _Z27update_accel_elastic_kernelPfPKfifS1_S1_S1__param_3,
	.param .u64 .ptr .align 1 _Z27update_accel_elastic_kernelPfPKfifS1_S1_S1__param_4,
	.param .u64 .ptr .align 1 _Z27update_accel_elastic_kernelPfPKfifS1_S1_S1__param_5,
	.param .u64 .ptr .align 1 _Z27update_accel_elastic_kernelPfPKfifS1_S1_S1__param_6
)
{
	.reg .pred 	%p<2>;
	.reg .b32 	%r<10>;
	.reg .b32 	%f<16>;
	.reg .b64 	%rd<18>;

	ld.param.u64 	%rd1, [_Z27update_accel_elastic_kernelPfPKfifS1_S1_S1__param_0];
	ld.param.u64 	%rd2, [_Z27update_accel_elastic_kernelPfPKfifS1_S1_S1__param_1];
	ld.param.u32 	%r2, [_Z27update_accel_elastic_kernelPfPKfifS1_S1_S1__param_2];
	ld.param.f32 	%f1, [_Z27update_accel_elastic_kernelPfPKfifS1_S1_S1__param_3];
	ld.param.u64 	%rd3, [_Z27update_accel_elastic_kernelPfPKfifS1_S1_S1__param_4];
	ld.param.u64 	%rd4, [_Z27update_accel_elastic_kernelPfPKfifS1_S1_S1__param_5];
	ld.param.u64 	%rd5, [_Z27update_accel_elastic_kernelPfPKfifS1_S1_S1__param_6];
	mov.u32 	%r3, %tid.x;
	mov.u32 	%r4, %ctaid.x;
	mov.u32 	%r5, %ntid.x;
	mov.u32 	%r6, %ctaid.y;
	mov.u32 	%r7, %nctaid.x;
	mad.lo.s32 	%r8, %r6, %r7, %r4;
	mad.lo.s32 	%r1, %r8, %r5, %r3;
	setp.ge.s32 	%p1, %r1, %r2;
	@%p1 bra 	$L__BB0_2;
	cvta.to.global.u64 	%rd6, %rd1;
	cvta.to.global.u64 	%rd7, %rd3;
	cvta.to.global.u64 	%rd8, %rd2;
	cvta.to.global.u64 	%rd9, %rd4;
	cvta.to.global.u64 	%rd10, %rd5;
	mul.lo.s32 	%r9, %r1, 3;
	mul.wide.s32 	%rd11, %r9, 4;
	add.s64 	%rd12, %rd6, %rd11;
	ld.global.f32 	%f2, [%rd12];
	mul.wide.s32 	%rd13, %r1, 4;
	add.s64 	%rd14, %rd7, %rd13;
	ld.global.f32 	%f3, [%rd14];
	add.s64 	%rd15, %rd8, %rd11;
	ld.global.f32 	%f4, [%rd15+4];
	mul.f32 	%f5, %f1, %f4;
	fma.rn.f32 	%f6, %f2, %f3, %f5;
	st.global.f32 	[%rd12], %f6;
	ld.global.f32 	%f7, [%rd12+4];
	add.s64 	%rd16, %rd9, %rd13;
	ld.global.f32 	%f8, [%rd16];
	mul.f32 	%f9, %f7, %f8;
	ld.global.f32 	%f10, [%rd15];
	mul.f32 	%f11, %f1, %f10;
	sub.f32 	%f12, %f9, %f11;
	st.global.f32 	[%rd12+4], %f12;
	ld.global.f32 	%f13, [%rd12+8];
	add.s64 	%rd17, %rd10, %rd13;
	ld.global.f32 	%f14, [%rd17];
	mul.f32 	%f15, %f13, %f14;
	st.global.f32 	[%rd12+8], %f15;
$L__BB0_2:
	ret;

}


// ===== COMPILED SASS (sm_100) =====

	.target	sm_100

	.elftype	@"ET_EXEC"


//--------------------- .note.nv.tkinfo           --------------------------
	.section	.note.nv.tkinfo,"",@"SHT_NOTE"
	.sectionflags	@"SHF_NOTE_NV_TKINFO"
	.tkinfo
        /*0018*/ 	.word	0x00000002
        /*0030*/ 	.string	""
        /*0030*/ 	.string	"ptxas"
        /*0030*/ 	.string	"Cuda compilation tools, release 13.0, V13.0.88"
        /*0030*/ 	.string	"Build cuda_13.0.r13.0/compiler.36424714_0"
        /*0030*/ 	.string	"-arch sm_100 -m 64 "



//--------------------- .note.nv.cuinfo           --------------------------
	.section	.note.nv.cuinfo,"",@"SHT_NOTE"
	.sectionflags	@"SHF_NOTE_NV_CUINFO"
        /*0018*/ 	.short	0x0002
        /*001a*/ 	.short	0x0064
        /*001c*/ 	.short	0x0082
	.zero		2


//--------------------- .nv.info                  --------------------------
	.section	.nv.info,"",@"SHT_CUDA_INFO"
	.align	4


	//----- nvinfo : EIATTR_REGCOUNT
	.align		4
        /*0000*/ 	.byte	0x04, 0x2f
        /*0002*/ 	.short	(.L_1 - .L_0)
	.align		4
.L_0:
        /*0004*/ 	.word	index@(_Z27update_accel_elastic_kernelPfPKfifS1_S1_S1_)
        /*0008*/ 	.word	0x00000010


	//----- nvinfo : EIATTR_FRAME_SIZE
	.align		4
.L_1:
        /*000c*/ 	.byte	0x04, 0x11
        /*000e*/ 	.short	(.L_3 - .L_2)
	.align		4
.L_2:
        /*0010*/ 	.word	index@(_Z27update_accel_elastic_kernelPfPKfifS1_S1_S1_)
        /*0014*/ 	.word	0x00000000


	//----- nvinfo : EIATTR_MIN_STACK_SIZE
	.align		4
.L_3:
        /*0018*/ 	.byte	0x04, 0x12
        /*001a*/ 	.short	(.L_5 - .L_4)
	.align		4
.L_4:
        /*001c*/ 	.word	index@(_Z27update_accel_elastic_kernelPfPKfifS1_S1_S1_)
        /*0020*/ 	.word	0x00000000
.L_5:


//--------------------- .nv.compat                --------------------------
	.section	.nv.compat,"",@"SHT_CUDA_COMPAT_INFO"
	.align	4
        /*0000*/ 	.byte	0x02, 0x09, 0x00, 0x00, 0x02, 0x02, 0x01, 0x00, 0x02, 0x05, 0x05, 0x00, 0x03, 0x07, 0x01, 0x01
        /*0010*/ 	.byte	0x02, 0x03, 0x00, 0x00, 0x02, 0x06, 0x01, 0x00, 0x04, 0x0b, 0x08, 0x00, 0x09, 0x00, 0x00, 0x00
        /*0020*/ 	.byte	0x00, 0x00, 0x00, 0x00


//--------------------- .nv.info._Z27update_accel_elastic_kernelPfPKfifS1_S1_S1_ --------------------------
	.section	.nv.info._Z27update_accel_elastic_kernelPfPKfifS1_S1_S1_,"",@"SHT_CUDA_INFO"
	.sectionflags	@""
	.align	4


	//----- nvinfo : EIATTR_CUDA_API_VERSION
	.align		4
        /*0000*/ 	.byte	0x04, 0x37
        /*0002*/ 	.short	(.L_7 - .L_6)
.L_6:
        /*0004*/ 	.word	0x00000082


	//----- nvinfo : EIATTR_KPARAM_INFO
	.align		4
.L_7:
        /*0008*/ 	.byte	0x04, 0x17
        /*000a*/ 	.short	(.L_9 - .L_8)
.L_8:
        /*000c*/ 	.word	0x00000000
        /*0010*/ 	.short	0x0006
        /*0012*/ 	.short	0x0028
        /*0014*/ 	.byte	0x00, 0xf5, 0x21, 0x00


	//----- nvinfo : EIATTR_KPARAM_INFO
	.align		4
.L_9:
        /*0018*/ 	.byte	0x04, 0x17
        /*001a*/ 	.short	(.L_11 - .L_10)
.L_10:
        /*001c*/ 	.word	0x00000000
        /*0020*/ 	.short	0x0005
        /*0022*/ 	.short	0x0020
        /*0024*/ 	.byte	0x00, 0xf5, 0x21, 0x00


	//----- nvinfo : EIATTR_KPARAM_INFO
	.align		4
.L_11:
        /*0028*/ 	.byte	0x04, 0x17
        /*002a*/ 	.short	(.L_13 - .L_12)
.L_12:
        /*002c*/ 	.word	0x00000000
        /*0030*/ 	.short	0x0004
        /*0032*/ 	.short	0x0018
        /*0034*/ 	.byte	0x00, 0xf5, 0x21, 0x00


	//----- nvinfo : EIATTR_KPARAM_INFO
	.align		4
.L_13:
        /*0038*/ 	.byte	0x04, 0x17
        /*003a*/ 	.short	(.L_15 - .L_14)
.L_14:
        /*003c*/ 	.word	0x00000000
        /*0040*/ 	.short	0x0003
        /*0042*/ 	.short	0x0014
        /*0044*/ 	.byte	0x00, 0xf0, 0x11, 0x00


	//----- nvinfo : EIATTR_KPARAM_INFO
	.align		4
.L_15:
        /*0048*/ 	.byte	0x04, 0x17
        /*004a*/ 	.short	(.L_17 - .L_16)
.L_16:
        /*004c*/ 	.word	0x00000000
        /*0050*/ 	.short	0x0002
        /*0052*/ 	.short	0x0010
        /*0054*/ 	.byte	0x00, 0xf0, 0x11, 0x00


	//----- nvinfo : EIATTR_KPARAM_INFO
	.align		4
.L_17:
        /*0058*/ 	.byte	0x04, 0x17
        /*005a*/ 	.short	(.L_19 - .L_18)
.L_18:
        /*005c*/ 	.word	0x00000000
        /*0060*/ 	.short	0x0001
        /*0062*/ 	.short	0x0008
        /*0064*/ 	.byte	0x00, 0xf5, 0x21, 0x00


	//----- nvinfo : EIATTR_KPARAM_INFO
	.align		4
.L_19:
        /*0068*/ 	.byte	0x04, 0x17
        /*006a*/ 	.short	(.L_21 - .L_20)
.L_20:
        /*006c*/ 	.word	0x00000000
        /*0070*/ 	.short	0x0000
        /*0072*/ 	.short	0x0000
        /*0074*/ 	.byte	0x00, 0xf5, 0x21, 0x00


	//----- nvinfo : EIATTR_SPARSE_MMA_MASK
	.align		4
.L_21:
        /*0078*/ 	.byte	0x03, 0x50
        /*007a*/ 	.short	0x0000


	//----- nvinfo : EIATTR_MAXREG_COUNT
	.align		4
        /*007c*/ 	.byte	0x03, 0x1b
        /*007e*/ 	.short	0x00ff


	//----- nvinfo : EIATTR_MERCURY_ISA_VERSION
	.align		4
        /*0080*/ 	.byte	0x03, 0x5f
        /*0082*/ 	.short	0x0101


	//----- nvinfo : EIATTR_VRC_CTA_INIT_COUNT
	.align		4
        /*0084*/ 	.byte	0x02, 0x4a
	.zero		1
	.zero		1


	//----- nvinfo : EIATTR_EXIT_INSTR_OFFSETS
	.align		4
        /*0088*/ 	.byte	0x04, 0x1c
        /*008a*/ 	.short	(.L_23 - .L_22)


	//   ....[0]....
.L_22:
        /*008c*/ 	.word	0x000000a0


	//   ....[1]....
        /*0090*/ 	.word	0x00000280


	//----- nvinfo : EIATTR_CBANK_PARAM_SIZE
	.align		4
.L_23:
        /*0094*/ 	.byte	0x03, 0x19
        /*0096*/ 	.short	0x0030


	//----- nvinfo : EIATTR_PARAM_CBANK
	.align		4
        /*0098*/ 	.byte	0x04, 0x0a
        /*009a*/ 	.short	(.L_25 - .L_24)
	.align		4
.L_24:
        /*009c*/ 	.word	index@(.nv.constant0._Z27update_accel_elastic_kernelPfPKfifS1_S1_S1_)
        /*00a0*/ 	.short	0x0380
        /*00a2*/ 	.short	0x0030


	//----- nvinfo : EIATTR_SW_WAR
	.align		4
.L_25:
        /*00a4*/ 	.byte	0x04, 0x36
        /*00a6*/ 	.short	(.L_27 - .L_26)
.L_26:
        /*00a8*/ 	.word	0x00000008
.L_27:


//--------------------- .nv.callgraph             --------------------------
	.section	.nv.callgraph,"",@"SHT_CUDA_CALLGRAPH"
	.align	4
	.sectionentsize	8
	.align		4
        /*0000*/ 	.word	0x00000000
	.align		4
        /*0004*/ 	.word	0xffffffff
	.align		4
        /*0008*/ 	.word	0x00000000
	.align		4
        /*000c*/ 	.word	0xfffffffe
	.align		4
        /*0010*/ 	.word	0x00000000
	.align		4
        /*0014*/ 	.word	0xfffffffd
	.align		4
        /*0018*/ 	.word	0x00000000
	.align		4
        /*001c*/ 	.word	0xfffffffc


//--------------------- .text._Z27update_accel_elastic_kernelPfPKfifS1_S1_S1_ --------------------------
	.section	.text._Z27update_accel_elastic_kernelPfPKfifS1_S1_S1_,"ax",@progbits
	.align	128
        .global         _Z27update_accel_elastic_kernelPfPKfifS1_S1_S1_
        .type           _Z27update_accel_elastic_kernelPfPKfifS1_S1_S1_,@function
        .size           _Z27update_accel_elastic_kernelPfPKfifS1_S1_S1_,(.L_x_1 - _Z27update_accel_elastic_kernelPfPKfifS1_S1_S1_)
        .other          _Z27update_accel_elastic_kernelPfPKfifS1_S1_S1_,@"STO_CUDA_ENTRY STV_DEFAULT"
_Z27update_accel_elastic_kernelPfPKfifS1_S1_S1_:
.text._Z27update_accel_elastic_kernelPfPKfifS1_S1_S1_:
[----:B------:R-:W-:Y:S01]  /*0000*/  LDC R1, c[0x0][0x37c] ;  /* 0x0000df00ff017b82 */ /* 0x000fe20000000800 */
[----:B------:R-:W0:Y:S01]  /*0010*/  S2R R0, SR_CTAID.Y ;  /* 0x0000000000007919 */ /* 0x000e220000002600 */
[----:B------:R-:W1:Y:S06]  /*0020*/  LDCU UR5, c[0x0][0x360] ;  /* 0x00006c00ff0577ac */ /* 0x000e6c0008000800 */
[----:B------:R-:W0:Y:S01]  /*0030*/  S2UR UR4, SR_CTAID.X ;  /* 0x00000000000479c3 */ /* 0x000e220000002500 */
[----:B------:R-:W1:Y:S01]  /*0040*/  S2R R3, SR_TID.X ;  /* 0x0000000000037919 */ /* 0x000e620000002100 */
[----:B------:R-:W2:Y:S06]  /*0050*/  LDCU UR6, c[0x0][0x390] ;  /* 0x00007200ff0677ac */ /* 0x000eac0008000800 */
[----:B------:R-:W0:Y:S02]  /*0060*/  LDC R5, c[0x0][0x370] ;  /* 0x0000dc00ff057b82 */ /* 0x000e240000000800 */
[----:B0-----:R-:W-:-:S04]  /*0070*/  IMAD R0, R0, R5, UR4 ;  /* 0x0000000400007e24 */ /* 0x001fc8000f8e0205 */
[----:B-1----:R-:W-:-:S05]  /*0080*/  IMAD R0, R0, UR5, R3 ;  /* 0x0000000500007c24 */ /* 0x002fca000f8e0203 */
[----:B--2---:R-:W-:-:S13]  /*0090*/  ISETP.GE.AND P0, PT, R0, UR6, PT ;  /* 0x0000000600007c0c */ /* 0x004fda000bf06270 */
[----:B------:R-:W-:Y:S05]  /*00a0*/  @P0 EXIT ;  /* 0x000000000000094d */ /* 0x000fea0003800000 */
[----:B------:R-:W0:Y:S01]  /*00b0*/  LDC.64 R6, c[0x0][0x388] ;  /* 0x0000e200ff067b82 */ /* 0x000e220000000a00 */
[----:B------:R-:W1:Y:S01]  /*00c0*/  LDCU.64 UR4, c[0x0][0x358] ;  /* 0x00006b00ff0477ac */ /* 0x000e620008000a00 */
[----:B------:R-:W-:Y:S01]  /*00d0*/  LEA R9, R0, R0, 0x1 ;  /* 0x0000000000097211 */ /* 0x000fe200078e08ff */
[----:B------:R-:W2:Y:S05]  /*00e0*/  LDCU UR6, c[0x0][0x394] ;  /* 0x00007280ff0677ac */ /* 0x000eaa0008000800 */
[----:B------:R-:W3:Y:S08]  /*00f0*/  LDC.64 R4, c[0x0][0x398] ;  /* 0x0000e600ff047b82 */ /* 0x000ef00000000a00 */
[----:B------:R-:W4:Y:S01]  /*0100*/  LDC.64 R2, c[0x0][0x380] ;  /* 0x0000e000ff027b82 */ /* 0x000f220000000a00 */
[----:B0-----:R-:W-:-:S05]  /*0110*/  IMAD.WIDE R6, R9, 0x4, R6 ;  /* 0x0000000409067825 */ /* 0x001fca00078e0206 */
[----:B-1----:R-:W2:Y:S01]  /*0120*/  LDG.E R11, desc[UR4][R6.64+0x4] ;  /* 0x00000404060b7981 */ /* 0x002ea2000c1e1900 */
[----:B---3--:R-:W-:-:S06]  /*0130*/  IMAD.WIDE R4, R0, 0x4, R4 ;  /* 0x0000000400047825 */ /* 0x008fcc00078e0204 */
[----:B------:R-:W3:Y:S01]  /*0140*/  LDG.E R5, desc[UR4][R4.64] ;  /* 0x0000000404057981 */ /* 0x000ee2000c1e1900 */
[----:B----4-:R-:W-:Y:S02]  /*0150*/  IMAD.WIDE R2, R9, 0x4, R2 ;  /* 0x0000000409027825 */ /* 0x010fe400078e0202 */
[----:B------:R-:W0:Y:S03]  /*0160*/  LDC.64 R8, c[0x0][0x3a0] ;  /* 0x0000e800ff087b82 */ /* 0x000e260000000a00 */
[----:B------:R-:W3:Y:S01]  /*0170*/  LDG.E R10, desc[UR4][R2.64] ;  /* 0x00000004020a7981 */ /* 0x000ee2000c1e1900 */
[----:B0-----:R-:W-:-:S04]  /*0180*/  IMAD.WIDE R8, R0, 0x4, R8 ;  /* 0x0000000400087825 */ /* 0x001fc800078e0208 */
[----:B--2---:R-:W-:-:S04]  /*0190*/  FMUL R11, R11, UR6 ;  /* 0x000000060b0b7c20 */ /* 0x004fc80008400000 */
[----:B---3--:R-:W-:Y:S02]  /*01a0*/  FFMA R11, R10, R5, R11 ;  /* 0x000000050a0b7223 */ /* 0x008fe4000000000b */
[----:B------:R-:W2:Y:S01]  /*01b0*/  LDG.E R10, desc[UR4][R2.64+0x4] ;  /* 0x00000404020a7981 */ /* 0x000ea2000c1e1900 */
[----:B------:R-:W0:Y:S03]  /*01c0*/  LDC.64 R4, c[0x0][0x3a8] ;  /* 0x0000ea00ff047b82 */ /* 0x000e260000000a00 */
[----:B------:R1:W-:Y:S04]  /*01d0*/  STG.E desc[UR4][R2.64], R11 ;  /* 0x0000000b02007986 */ /* 0x0003e8000c101904 */
[----:B------:R-:W3:Y:S04]  /*01e0*/  LDG.E R12, desc[UR4][R6.64] ;  /* 0x00000004060c7981 */ /* 0x000ee8000c1e1900 */
[----:B------:R-:W2:Y:S01]  /*01f0*/  LDG.E R9, desc[UR4][R8.64] ;  /* 0x0000000408097981 */ /* 0x000ea2000c1e1900 */
[----:B0-----:R-:W-:-:S03]  /*0200*/  IMAD.WIDE R4, R0, 0x4, R4 ;  /* 0x0000000400047825 */ /* 0x001fc600078e0204 */
[----:B------:R-:W1:Y:S01]  /*0210*/  LDG.E R0, desc[UR4][R2.64+0x8] ;  /* 0x0000080402007981 */ /* 0x000e62000c1e1900 */
[----:B---3--:R-:W-:-:S04]  /*0220*/  FMUL R13, R12, UR6 ;  /* 0x000000060c0d7c20 */ /* 0x008fc80008400000 */
[----:B--2---:R-:W-:-:S05]  /*0230*/  FFMA R13, R10, R9, -R13 ;  /* 0x000000090a0d7223 */ /* 0x004fca000000080d */
[----:B------:R-:W-:Y:S04]  /*0240*/  STG.E desc[UR4][R2.64+0x4], R13 ;  /* 0x0000040d02007986 */ /* 0x000fe8000c101904 */
[----:B------:R-:W1:Y:S02]  /*0250*/  LDG.E R5, desc[UR4][R4.64] ;  /* 0x0000000404057981 */ /* 0x000e64000c1e1900 */
[----:B-1----:R-:W-:-:S05]  /*0260*/  FMUL R11, R0, R5 ;  /* 0x00000005000b7220 */ /* 0x002fca0000400000 */
[----:B------:R-:W-:Y:S01]  /*0270*/  STG.E desc[UR4][R2.64+0x8], R11 ;  /* 0x0000080b02007986 */ /* 0x000fe2000c101904 */
[----:B------:R-:W-:Y:S05]  /*0280*/  EXIT ;  /* 0x000000000000794d */ /* 0x000fea0003800000 */
.L_x_0:
[----:B------:R-:W-:-:S00]  /*0290*/  BRA `(.L_x_0) ;  /* 0xfffffffc00fc7947 */ /* 0x000fc0000383ffff */
[----:B------:R-:W-:-:S00]  /*02a0*/  NOP ;  /* 0x0000000000007918 */ /* 0x000fc00000000000 */
        /* <DEDUP_REMOVED lines=13> */
.L_x_1:


//--------------------- .nv.shared.reserved.0     --------------------------
	.section	.nv.shared.reserved.0,"aw",@nobits
	.weak		__nv_reservedSMEM_offset_0_alias
	.size		__nv_reservedSMEM_offset_0_alias, 0, 64
	.other		__nv_reservedSMEM_offset_0_alias,@"STO_CUDA_RESERVED_SHARED STV_DEFAULT"
__nv_reservedSMEM_offset_0_alias:
	.zero		0
	.zero		64


//--------------------- .nv.constant0._Z27update_accel_elastic_kernelPfPKfifS1_S1_S1_ --------------------------
	.section	.nv.constant0._Z27update_accel_elastic_kernelPfPKfifS1_S1_S1_,"a",@progbits
	.sectionflags	@""
	.align	4
.nv.constant0._Z27update_accel_elastic_kernelPfPKfifS1_S1_S1_:
	.zero		944


//--------------------- SYMBOLS --------------------------

	.type		.nv.reservedSmem.offset0,@object
	.size		.nv.reservedSmem.offset0,0x4
